//
// Generated by NVIDIA NVVM Compiler
//
// Compiler Build ID: CL-36424714
// Cuda compilation tools, release 13.0, V13.0.88
// Based on NVVM 20.0.0
//

.version 9.0
.target sm_100
.address_size 64

	// .globl	_Z10lax_updatePdPKddddi

.visible .entry _Z10lax_updatePdPKddddi(
	.param .u64 .ptr .align 1 _Z10lax_updatePdPKddddi_param_0,
	.param .u64 .ptr .align 1 _Z10lax_updatePdPKddddi_param_1,
	.param .f64 _Z10lax_updatePdPKddddi_param_2,
	.param .f64 _Z10lax_updatePdPKddddi_param_3,
	.param .f64 _Z10lax_updatePdPKddddi_param_4,
	.param .u32 _Z10lax_updatePdPKddddi_param_5
)
{
	.reg .pred 	%p<4>;
	.reg .b32 	%r<9>;
	.reg .b64 	%rd<11>;
	.reg .b64 	%fd<14>;

	ld.param.u64 	%rd1, [_Z10lax_updatePdPKddddi_param_0];
	ld.param.u64 	%rd2, [_Z10lax_updatePdPKddddi_param_1];
	ld.param.f64 	%fd1, [_Z10lax_updatePdPKddddi_param_2];
	ld.param.f64 	%fd2, [_Z10lax_updatePdPKddddi_param_3];
	ld.param.f64 	%fd3, [_Z10lax_updatePdPKddddi_param_4];
	ld.param.u32 	%r2, [_Z10lax_updatePdPKddddi_param_5];
	mov.u32 	%r3, %tid.x;
	mov.u32 	%r4, %ctaid.x;
	mov.u32 	%r5, %ntid.x;
	mad.lo.s32 	%r1, %r4, %r5, %r3;
	setp.ge.s32 	%p1, %r1, %r2;
	@%p1 bra 	$L__BB0_2;
	cvta.to.global.u64 	%rd3, %rd2;
	cvta.to.global.u64 	%rd4, %rd1;
	add.s32 	%r6, %r1, 1;
	setp.lt.s32 	%p2, %r6, %r2;
	selp.b32 	%r7, %r6, 0, %p2;
	setp.lt.s32 	%p3, %r1, 1;
	selp.b32 	%r8, %r2, %r1, %p3;
	mul.wide.s32 	%rd5, %r7, 8;
	add.s64 	%rd6, %rd3, %rd5;
	ld.global.f64 	%fd4, [%rd6];
	mul.wide.s32 	%rd7, %r8, 8;
	add.s64 	%rd8, %rd3, %rd7;
	ld.global.f64 	%fd5, [%rd8+-8];
	add.f64 	%fd6, %fd4, %fd5;
	mul.f64 	%fd7, %fd6, 0d3FE0000000000000;
	mul.f64 	%fd8, %fd1, %fd3;
	add.f64 	%fd9, %fd2, %fd2;
	div.rn.f64 	%fd10, %fd8, %fd9;
	sub.f64 	%fd11, %fd4, %fd5;
	mul.f64 	%fd12, %fd10, %fd11;
	sub.f64 	%fd13, %fd7, %fd12;
	mul.wide.s32 	%rd9, %r1, 8;
	add.s64 	%rd10, %rd4, %rd9;
	st.global.f64 	[%rd10], %fd13;
$L__BB0_2:
	ret;

}


// ===== COMPILED SASS (sm_100) =====

	.target	sm_100

	.elftype	@"ET_EXEC"


//--------------------- .note.nv.tkinfo           --------------------------
	.section	.note.nv.tkinfo,"",@"SHT_NOTE"
	.sectionflags	@"SHF_NOTE_NV_TKINFO"
	.tkinfo
        /*0018*/ 	.word	0x00000002
        /*0030*/ 	.string	""
        /*0030*/ 	.string	"ptxas"
        /*0030*/ 	.string	"Cuda compilation tools, release 13.0, V13.0.88"
        /*0030*/ 	.string	"Build cuda_13.0.r13.0/compiler.36424714_0"
        /*0030*/ 	.string	"-arch sm_100 -m 64 "



//--------------------- .note.nv.cuinfo           --------------------------
	.section	.note.nv.cuinfo,"",@"SHT_NOTE"
	.sectionflags	@"SHF_NOTE_NV_CUINFO"
        /*0018*/ 	.short	0x0002
        /*001a*/ 	.short	0x0064
        /*001c*/ 	.short	0x0082
	.zero		2


//--------------------- .nv.info                  --------------------------
	.section	.nv.info,"",@"SHT_CUDA_INFO"
	.align	4


	//----- nvinfo : EIATTR_REGCOUNT
	.align		4
        /*0000*/ 	.byte	0x04, 0x2f
        /*0002*/ 	.short	(.L_1 - .L_0)
	.align		4
.L_0:
        /*0004*/ 	.word	index@(_Z10lax_updatePdPKddddi)
        /*0008*/ 	.word	0x0000001e


	//----- nvinfo : EIATTR_FRAME_SIZE
	.align		4
.L_1:
        /*000c*/ 	.byte	0x04, 0x11
        /*000e*/ 	.short	(.L_3 - .L_2)
	.align		4
.L_2:
        /*0010*/ 	.word	index@($__internal_0_$__cuda_sm20_div_rn_f64_full)
        /*0014*/ 	.word	0x00000000


	//----- nvinfo : EIATTR_FRAME_SIZE
	.align		4
.L_3:
        /*0018*/ 	.byte	0x04, 0x11
        /*001a*/ 	.short	(.L_5 - .L_4)
	.align		4
.L_4:
        /*001c*/ 	.word	index@(_Z10lax_updatePdPKddddi)
        /*0020*/ 	.word	0x00000000


	//----- nvinfo : EIATTR_MIN_STACK_SIZE
	.align		4
.L_5:
        /*0024*/ 	.byte	0x04, 0x12
        /*0026*/ 	.short	(.L_7 - .L_6)
	.align		4
.L_6:
        /*0028*/ 	.word	index@(_Z10lax_updatePdPKddddi)
        /*002c*/ 	.word	0x00000000
.L_7:


//--------------------- .nv.compat                --------------------------
	.section	.nv.compat,"",@"SHT_CUDA_COMPAT_INFO"
	.align	4
        /*0000*/ 	.byte	0x02, 0x09, 0x00, 0x00, 0x02, 0x02, 0x01, 0x00, 0x02, 0x05, 0x05, 0x00, 0x03, 0x07, 0x01, 0x01
        /*0010*/ 	.byte	0x02, 0x03, 0x00, 0x00, 0x02, 0x06, 0x01, 0x00, 0x04, 0x0b, 0x08, 0x00, 0x01, 0x00, 0x00, 0x00
        /*0020*/ 	.byte	0x00, 0x00, 0x00, 0x00


//--------------------- .nv.info._Z10lax_updatePdPKddddi --------------------------
	.section	.nv.info._Z10lax_updatePdPKddddi,"",@"SHT_CUDA_INFO"
	.sectionflags	@""
	.align	4


	//----- nvinfo : EIATTR_CUDA_API_VERSION
	.align		4
        /*0000*/ 	.byte	0x04, 0x37
        /*0002*/ 	.short	(.L_9 - .L_8)
.L_8:
        /*0004*/ 	.word	0x00000082


	//----- nvinfo : EIATTR_KPARAM_INFO
	.align		4
.L_9:
        /*0008*/ 	.byte	0x04, 0x17
        /*000a*/ 	.short	(.L_11 - .L_10)
.L_10:
        /*000c*/ 	.word	0x00000000
        /*0010*/ 	.short	0x0005
        /*0012*/ 	.short	0x0028
        /*0014*/ 	.byte	0x00, 0xf0, 0x11, 0x00


	//----- nvinfo : EIATTR_KPARAM_INFO
	.align		4
.L_11:
        /*0018*/ 	.byte	0x04, 0x17
        /*001a*/ 	.short	(.L_13 - .L_12)
.L_12:
        /*001c*/ 	.word	0x00000000
        /*0020*/ 	.short	0x0004
        /*0022*/ 	.short	0x0020
        /*0024*/ 	.byte	0x00, 0xf0, 0x21, 0x00


	//----- nvinfo : EIATTR_KPARAM_INFO
	.align		4
.L_13:
        /*0028*/ 	.byte	0x04, 0x17
        /*002a*/ 	.short	(.L_15 - .L_14)
.L_14:
        /*002c*/ 	.word	0x00000000
        /*0030*/ 	.short	0x0003
        /*0032*/ 	.short	0x0018
        /*0034*/ 	.byte	0x00, 0xf0, 0x21, 0x00


	//----- nvinfo : EIATTR_KPARAM_INFO
	.align		4
.L_15:
        /*0038*/ 	.byte	0x04, 0x17
        /*003a*/ 	.short	(.L_17 - .L_16)
.L_16:
        /*003c*/ 	.word	0x00000000
        /*0040*/ 	.short	0x0002
        /*0042*/ 	.short	0x0010
        /*0044*/ 	.byte	0x00, 0xf0, 0x21, 0x00


	//----- nvinfo : EIATTR_KPARAM_INFO
	.align		4
.L_17:
        /*0048*/ 	.byte	0x04, 0x17
        /*004a*/ 	.short	(.L_19 - .L_18)
.L_18:
        /*004c*/ 	.word	0x00000000
        /*0050*/ 	.short	0x0001
        /*0052*/ 	.short	0x0008
        /*0054*/ 	.byte	0x00, 0xf5, 0x21, 0x00


	//----- nvinfo : EIATTR_KPARAM_INFO
	.align		4
.L_19:
        /*0058*/ 	.byte	0x04, 0x17
        /*005a*/ 	.short	(.L_21 - .L_20)
.L_20:
        /*005c*/ 	.word	0x00000000
        /*0060*/ 	.short	0x0000
        /*0062*/ 	.short	0x0000
        /*0064*/ 	.byte	0x00, 0xf5, 0x21, 0x00


	//----- nvinfo : EIATTR_SPARSE_MMA_MASK
	.align		4
.L_21:
        /*0068*/ 	.byte	0x03, 0x50
        /*006a*/ 	.short	0x0000


	//----- nvinfo : EIATTR_MAXREG_COUNT
	.align		4
        /*006c*/ 	.byte	0x03, 0x1b
        /*006e*/ 	.short	0x00ff


	//----- nvinfo : EIATTR_MERCURY_ISA_VERSION
	.align		4
        /*0070*/ 	.byte	0x03, 0x5f
        /*0072*/ 	.short	0x0101


	//----- nvinfo : EIATTR_VRC_CTA_INIT_COUNT
	.align		4
        /*0074*/ 	.byte	0x02, 0x4a
	.zero		1
	.zero		1


	//----- nvinfo : EIATTR_EXIT_INSTR_OFFSETS
	.align		4
        /*0078*/ 	.byte	0x04, 0x1c
        /*007a*/ 	.short	(.L_23 - .L_22)


	//   ....[0]....
.L_22:
        /*007c*/ 	.word	0x00000070


	//   ....[1]....
        /*0080*/ 	.word	0x000002f0


	//----- nvinfo : EIATTR_CRS_STACK_SIZE
	.align		4
.L_23:
        /*0084*/ 	.byte	0x04, 0x1e
        /*0086*/ 	.short	(.L_25 - .L_24)
.L_24:
        /*0088*/ 	.word	0x00000000


	//----- nvinfo : EIATTR_CBANK_PARAM_SIZE
	.align		4
.L_25:
        /*008c*/ 	.byte	0x03, 0x19
        /*008e*/ 	.short	0x002c


	//----- nvinfo : EIATTR_PARAM_CBANK
	.align		4
        /*0090*/ 	.byte	0x04, 0x0a
        /*0092*/ 	.short	(.L_27 - .L_26)
	.align		4
.L_26:
        /*0094*/ 	.word	index@(.nv.constant0._Z10lax_updatePdPKddddi)
        /*0098*/ 	.short	0x0380
        /*009a*/ 	.short	0x002c


	//----- nvinfo : EIATTR_SW_WAR
	.align		4
.L_27:
        /*009c*/ 	.byte	0x04, 0x36
        /*009e*/ 	.short	(.L_29 - .L_28)
.L_28:
        /*00a0*/ 	.word	0x00000008
.L_29:


//--------------------- .nv.callgraph             --------------------------
	.section	.nv.callgraph,"",@"SHT_CUDA_CALLGRAPH"
	.align	4
	.sectionentsize	8
	.align		4
        /*0000*/ 	.word	0x00000000
	.align		4
        /*0004*/ 	.word	0xffffffff
	.align		4
        /*0008*/ 	.word	0x00000000
	.align		4
        /*000c*/ 	.word	0xfffffffe
	.align		4
        /*0010*/ 	.word	0x00000000
	.align		4
        /*0014*/ 	.word	0xfffffffd
	.align		4
        /*0018*/ 	.word	0x00000000
	.align		4
        /*001c*/ 	.word	0xfffffffc


//--------------------- .text._Z10lax_updatePdPKddddi --------------------------
	.section	.text._Z10lax_updatePdPKddddi,"ax",@progbits
	.align	128
        .global         _Z10lax_updatePdPKddddi
        .type           _Z10lax_updatePdPKddddi,@function
        .size           _Z10lax_updatePdPKddddi,(.L_x_7 - _Z10lax_updatePdPKddddi)
        .other          _Z10lax_updatePdPKddddi,@"STO_CUDA_ENTRY STV_DEFAULT"
_Z10lax_updatePdPKddddi:
.text._Z10lax_updatePdPKddddi:
[----:B------:R-:W-:Y:S01]  /*0000*/  LDC R1, c[0x0][0x37c] ;  /* 0x0000df00ff017b82 */ /* 0x000fe20000000800 */
[----:B------:R-:W0:Y:S07]  /*0010*/  S2R R0, SR_TID.X ;  /* 0x0000000000007919 */ /* 0x000e2e0000002100 */
[----:B------:R-:W0:Y:S01]  /*0020*/  S2UR UR4, SR_CTAID.X ;  /* 0x00000000000479c3 */ /* 0x000e220000002500 */
[----:B------:R-:W1:Y:S07]  /*0030*/  LDCU UR6, c[0x0][0x3a8] ;  /* 0x00007500ff0677ac */ /* 0x000e6e0008000800 */
[----:B------:R-:W0:Y:S02]  /*0040*/  LDC R3, c[0x0][0x360] ;  /* 0x0000d800ff037b82 */ /* 0x000e240000000800 */
[----:B0-----:R-:W-:-:S05]  /*0050*/  IMAD R0, R3, UR4, R0 ;  /* 0x0000000403007c24 */ /* 0x001fca000f8e0200 */
[----:B-1----:R-:W-:-:S13]  /*0060*/  ISETP.GE.AND P0, PT, R0, UR6, PT ;  /* 0x0000000600007c0c */ /* 0x002fda000bf06270 */
[----:B------:R-:W-:Y:S05]  /*0070*/  @P0 EXIT ;  /* 0x000000000000094d */ /* 0x000fea0003800000 */
[----:B------:R-:W0:Y:S01]  /*0080*/  LDC.64 R6, c[0x0][0x388] ;  /* 0x0000e200ff067b82 */ /* 0x000e220000000a00 */
[C---:B------:R-:W-:Y:S01]  /*0090*/  VIADD R2, R0.reuse, 0x1 ;  /* 0x0000000100027836 */ /* 0x040fe20000000000 */
[----:B------:R-:W1:Y:S01]  /*00a0*/  LDCU.64 UR4, c[0x0][0x358] ;  /* 0x00006b00ff0477ac */ /* 0x000e620008000a00 */
[----:B------:R-:W-:-:S03]  /*00b0*/  ISETP.GE.AND P1, PT, R0, 0x1, PT ;  /* 0x000000010000780c */ /* 0x000fc60003f26270 */
[----:B------:R-:W-:Y:S02]  /*00c0*/  ISETP.GE.AND P0, PT, R2, UR6, PT ;  /* 0x0000000602007c0c */ /* 0x000fe4000bf06270 */
[----:B------:R-:W-:Y:S01]  /*00d0*/  SEL R5, R0, UR6, P1 ;  /* 0x0000000600057c07 */ /* 0x000fe20008800000 */
[----:B------:R-:W2:Y:S01]  /*00e0*/  LDC.64 R10, c[0x0][0x398] ;  /* 0x0000e600ff0a7b82 */ /* 0x000ea20000000a00 */
[----:B------:R-:W-:Y:S01]  /*00f0*/  SEL R3, R2, RZ, !P0 ;  /* 0x000000ff02037207 */ /* 0x000fe20004000000 */
[----:B------:R-:W3:Y:S06]  /*0100*/  LDCU.64 UR6, c[0x0][0x3a0] ;  /* 0x00007400ff0677ac */ /* 0x000eec0008000a00 */
[----:B------:R-:W3:Y:S01]  /*0110*/  LDC.64 R18, c[0x0][0x390] ;  /* 0x0000e400ff127b82 */ /* 0x000ee20000000a00 */
[----:B0-----:R-:W-:-:S04]  /*0120*/  IMAD.WIDE R4, R5, 0x8, R6 ;  /* 0x0000000805047825 */ /* 0x001fc800078e0206 */
[----:B------:R-:W-:Y:S02]  /*0130*/  IMAD.WIDE R6, R3, 0x8, R6 ;  /* 0x0000000803067825 */ /* 0x000fe400078e0206 */
[----:B-1----:R-:W4:Y:S04]  /*0140*/  LDG.E.64 R4, desc[UR4][R4.64+-0x8] ;  /* 0xfffff80404047981 */ /* 0x002f28000c1e1b00 */
[----:B------:R-:W4:Y:S01]  /*0150*/  LDG.E.64 R6, desc[UR4][R6.64] ;  /* 0x0000000406067981 */ /* 0x000f22000c1e1b00 */
[----:B--2---:R-:W-:Y:S01]  /*0160*/  DADD R10, R10, R10 ;  /* 0x000000000a0a7229 */ /* 0x004fe2000000000a */
[----:B------:R-:W-:-:S05]  /*0170*/  IMAD.MOV.U32 R2, RZ, RZ, 0x1 ;  /* 0x00000001ff027424 */ /* 0x000fca00078e00ff */
[----:B------:R-:W0:Y:S01]  /*0180*/  MUFU.RCP64H R3, R11 ;  /* 0x0000000b00037308 */ /* 0x000e220000001800 */
[----:B---3--:R-:W-:-:S10]  /*0190*/  DMUL R18, R18, UR6 ;  /* 0x0000000612127c28 */ /* 0x008fd40008000000 */
[----:B------:R-:W-:Y:S01]  /*01a0*/  FSETP.GEU.AND P1, PT, |R19|, 6.5827683646048100446e-37, PT ;  /* 0x036000001300780b */ /* 0x000fe20003f2e200 */
[----:B0-----:R-:W-:-:S08]  /*01b0*/  DFMA R8, -R10, R2, 1 ;  /* 0x3ff000000a08742b */ /* 0x001fd00000000102 */
[----:B------:R-:W-:-:S08]  /*01c0*/  DFMA R8, R8, R8, R8 ;  /* 0x000000080808722b */ /* 0x000fd00000000008 */
[----:B------:R-:W-:-:S08]  /*01d0*/  DFMA R8, R2, R8, R2 ;  /* 0x000000080208722b */ /* 0x000fd00000000002 */
[----:B------:R-:W-:-:S08]  /*01e0*/  DFMA R2, -R10, R8, 1 ;  /* 0x3ff000000a02742b */ /* 0x000fd00000000108 */
[----:B------:R-:W-:-:S08]  /*01f0*/  DFMA R2, R8, R2, R8 ;  /* 0x000000020802722b */ /* 0x000fd00000000008 */
[----:B------:R-:W-:-:S08]  /*0200*/  DMUL R8, R18, R2 ;  /* 0x0000000212087228 */ /* 0x000fd00000000000 */
[----:B------:R-:W-:-:S08]  /*0210*/  DFMA R12, -R10, R8, R18 ;  /* 0x000000080a0c722b */ /* 0x000fd00000000112 */
[----:B------:R-:W-:-:S10]  /*0220*/  DFMA R2, R2, R12, R8 ;  /* 0x0000000c0202722b */ /* 0x000fd40000000008 */
[----:B------:R-:W-:-:S05]  /*0230*/  FFMA R8, RZ, R11, R3 ;  /* 0x0000000bff087223 */ /* 0x000fca0000000003 */
[----:B------:R-:W-:Y:S01]  /*0240*/  FSETP.GT.AND P0, PT, |R8|, 1.469367938527859385e-39, PT ;  /* 0x001000000800780b */ /* 0x000fe20003f04200 */
[----:B----4-:R-:W-:-:S12]  /*0250*/  DADD R8, R6, R4 ;  /* 0x0000000006087229 */ /* 0x010fd80000000004 */
[----:B------:R-:W-:Y:S05]  /*0260*/  @P0 BRA P1, `(.L_x_0) ;  /* 0x0000000000080947 */ /* 0x000fea0000800000 */
[----:B------:R-:W-:-:S07]  /*0270*/  MOV R24, 0x290 ;  /* 0x0000029000187802 */ /* 0x000fce0000000f00 */
[----:B------:R-:W-:Y:S05]  /*0280*/  CALL.REL.NOINC `($__internal_0_$__cuda_sm20_div_rn_f64_full) ;  /* 0x00000000001c7944 */ /* 0x000fea0003c00000 */
.L_x_0:
[----:B------:R-:W0:Y:S01]  /*0290*/  LDC.64 R10, c[0x0][0x380] ;  /* 0x0000e000ff0a7b82 */ /* 0x000e220000000a00 */
[----:B------:R-:W-:-:S08]  /*02a0*/  DADD R4, R6, -R4 ;  /* 0x0000000006047229 */ /* 0x000fd00000000804 */
[----:B------:R-:W-:-:S08]  /*02b0*/  DMUL R4, R4, R2 ;  /* 0x0000000204047228 */ /* 0x000fd00000000000 */
[----:B------:R-:W-:Y:S01]  /*02c0*/  DFMA R4, R8, 0.5, -R4 ;  /* 0x3fe000000804782b */ /* 0x000fe20000000804 */
[----:B0-----:R-:W-:-:S06]  /*02d0*/  IMAD.WIDE R2, R0, 0x8, R10 ;  /* 0x0000000800027825 */ /* 0x001fcc00078e020a */
[----:B------:R-:W-:Y:S01]  /*02e0*/  STG.E.64 desc[UR4][R2.64], R4 ;  /* 0x0000000402007986 */ /* 0x000fe2000c101b04 */
[----:B------:R-:W-:Y:S05]  /*02f0*/  EXIT ;  /* 0x000000000000794d */ /* 0x000fea0003800000 */
        .weak           $__internal_0_$__cuda_sm20_div_rn_f64_full
        .type           $__internal_0_$__cuda_sm20_div_rn_f64_full,@function
        .size           $__internal_0_$__cuda_sm20_div_rn_f64_full,(.L_x_7 - $__internal_0_$__cuda_sm20_div_rn_f64_full)
$__internal_0_$__cuda_sm20_div_rn_f64_full:
[C---:B------:R-:W-:Y:S01]  /*0300*/  FSETP.GEU.AND P0, PT, |R11|.reuse, 1.469367938527859385e-39, PT ;  /* 0x001000000b00780b */ /* 0x040fe20003f0e200 */
[--C-:B------:R-:W-:Y:S01]  /*0310*/  IMAD.MOV.U32 R14, RZ, RZ, R10.reuse ;  /* 0x000000ffff0e7224 */ /* 0x100fe200078e000a */
[C---:B------:R-:W-:Y:S01]  /*0320*/  LOP3.LUT R12, R11.reuse, 0x800fffff, RZ, 0xc0, !PT ;  /* 0x800fffff0b0c7812 */ /* 0x040fe200078ec0ff */
[----:B------:R-:W-:Y:S01]  /*0330*/  IMAD.MOV.U32 R15, RZ, RZ, R11 ;  /* 0x000000ffff0f7224 */ /* 0x000fe200078e000b */
[----:B------:R-:W-:Y:S01]  /*0340*/  LOP3.LUT R25, R11, 0x7ff00000, RZ, 0xc0, !PT ;  /* 0x7ff000000b197812 */ /* 0x000fe200078ec0ff */
[----:B------:R-:W-:Y:S01]  /*0350*/  IMAD.MOV.U32 R16, RZ, RZ, 0x1 ;  /* 0x00000001ff107424 */ /* 0x000fe200078e00ff */
[----:B------:R-:W-:Y:S01]  /*0360*/  LOP3.LUT R13, R12, 0x3ff00000, RZ, 0xfc, !PT ;  /* 0x3ff000000c0d7812 */ /* 0x000fe200078efcff */
[----:B------:R-:W-:Y:S02]  /*0370*/  IMAD.MOV.U32 R12, RZ, RZ, R10 ;  /* 0x000000ffff0c7224 */ /* 0x000fe400078e000a */
[----:B------:R-:W-:Y:S02]  /*0380*/  IMAD.MOV.U32 R11, RZ, RZ, R19 ;  /* 0x000000ffff0b7224 */ /* 0x000fe400078e0013 */
[----:B------:R-:W-:-:S02]  /*0390*/  IMAD.MOV.U32 R22, RZ, RZ, 0x1ca00000 ;  /* 0x1ca00000ff167424 */ /* 0x000fc400078e00ff */
[----:B------:R-:W-:Y:S01]  /*03a0*/  @!P0 DMUL R12, R14, 8.98846567431157953865e+307 ;  /* 0x7fe000000e0c8828 */ /* 0x000fe20000000000 */
[----:B------:R-:W-:Y:S01]  /*03b0*/  LOP3.LUT R23, R11, 0x7ff00000, RZ, 0xc0, !PT ;  /* 0x7ff000000b177812 */ /* 0x000fe200078ec0ff */
[----:B------:R-:W-:-:S03]  /*03c0*/  IMAD.MOV.U32 R10, RZ, RZ, R18 ;  /* 0x000000ffff0a7224 */ /* 0x000fc600078e0012 */
[----:B------:R-:W-:Y:S01]  /*03d0*/  ISETP.GE.U32.AND P1, PT, R23, R25, PT ;  /* 0x000000191700720c */ /* 0x000fe20003f26070 */
[----:B------:R-:W0:Y:S01]  /*03e0*/  MUFU.RCP64H R17, R13 ;  /* 0x0000000d00117308 */ /* 0x000e220000001800 */
[----:B------:R-:W-:Y:S01]  /*03f0*/  IMAD.MOV.U32 R26, RZ, RZ, R23 ;  /* 0x000000ffff1a7224 */ /* 0x000fe200078e0017 */
[----:B0-----:R-:W-:-:S08]  /*0400*/  DFMA R2, R16, -R12, 1 ;  /* 0x3ff000001002742b */ /* 0x001fd0000000080c */
[----:B------:R-:W-:-:S08]  /*0410*/  DFMA R2, R2, R2, R2 ;  /* 0x000000020202722b */ /* 0x000fd00000000002 */
[----:B------:R-:W-:Y:S01]  /*0420*/  DFMA R16, R16, R2, R16 ;  /* 0x000000021010722b */ /* 0x000fe20000000010 */
[----:B------:R-:W-:Y:S01]  /*0430*/  SEL R3, R22, 0x63400000, !P1 ;  /* 0x6340000016037807 */ /* 0x000fe20004800000 */
[----:B------:R-:W-:Y:S01]  /*0440*/  IMAD.MOV.U32 R2, RZ, RZ, R10 ;  /* 0x000000ffff027224 */ /* 0x000fe200078e000a */
[----:B------:R-:W-:Y:S02]  /*0450*/  FSETP.GEU.AND P1, PT, |R11|, 1.469367938527859385e-39, PT ;  /* 0x001000000b00780b */ /* 0x000fe40003f2e200 */
[----:B------:R-:W-:-:S03]  /*0460*/  LOP3.LUT R3, R3, 0x800fffff, R11, 0xf8, !PT ;  /* 0x800fffff03037812 */ /* 0x000fc600078ef80b */
[----:B------:R-:W-:-:S08]  /*0470*/  DFMA R18, R16, -R12, 1 ;  /* 0x3ff000001012742b */ /* 0x000fd0000000080c */
[----:B------:R-:W-:Y:S01]  /*0480*/  DFMA R16, R16, R18, R16 ;  /* 0x000000121010722b */ /* 0x000fe20000000010 */
[----:B------:R-:W-:Y:S10]  /*0490*/  @P1 BRA `(.L_x_1) ;  /* 0x0000000000201947 */ /* 0x000ff40003800000 */
[----:B------:R-:W-:-:S04]  /*04a0*/  LOP3.LUT R18, R15, 0x7ff00000, RZ, 0xc0, !PT ;  /* 0x7ff000000f127812 */ /* 0x000fc800078ec0ff */
[----:B------:R-:W-:Y:S01]  /*04b0*/  ISETP.GE.U32.AND P1, PT, R23, R18, PT ;  /* 0x000000121700720c */ /* 0x000fe20003f26070 */
[----:B------:R-:W-:-:S03]  /*04c0*/  IMAD.MOV.U32 R18, RZ, RZ, RZ ;  /* 0x000000ffff127224 */ /* 0x000fc600078e00ff */
[----:B------:R-:W-:-:S04]  /*04d0*/  SEL R19, R22, 0x63400000, !P1 ;  /* 0x6340000016137807 */ /* 0x000fc80004800000 */
[----:B------:R-:W-:-:S04]  /*04e0*/  LOP3.LUT R19, R19, 0x80000000, R11, 0xf8, !PT ;  /* 0x8000000013137812 */ /* 0x000fc800078ef80b */
[----:B------:R-:W-:-:S06]  /*04f0*/  LOP3.LUT R19, R19, 0x100000, RZ, 0xfc, !PT ;  /* 0x0010000013137812 */ /* 0x000fcc00078efcff */
[----:B------:R-:W-:-:S10]  /*0500*/  DFMA R2, R2, 2, -R18 ;  /* 0x400000000202782b */ /* 0x000fd40000000812 */
[----:B------:R-:W-:-:S07]  /*0510*/  LOP3.LUT R26, R3, 0x7ff00000, RZ, 0xc0, !PT ;  /* 0x7ff00000031a7812 */ /* 0x000fce00078ec0ff */
.L_x_1:
[----:B------:R-:W-:Y:S01]  /*0520*/  @!P0 LOP3.LUT R25, R13, 0x7ff00000, RZ, 0xc0, !PT ;  /* 0x7ff000000d198812 */ /* 0x000fe200078ec0ff */
[----:B------:R-:W-:Y:S01]  /*0530*/  VIADD R20, R26, 0xffffffff ;  /* 0xffffffff1a147836 */ /* 0x000fe20000000000 */
[----:B------:R-:W-:-:S03]  /*0540*/  DMUL R18, R16, R2 ;  /* 0x0000000210127228 */ /* 0x000fc60000000000 */
[----:B------:R-:W-:Y:S01]  /*0550*/  VIADD R27, R25, 0xffffffff ;  /* 0xffffffff191b7836 */ /* 0x000fe20000000000 */
[----:B------:R-:W-:-:S04]  /*0560*/  ISETP.GT.U32.AND P0, PT, R20, 0x7feffffe, PT ;  /* 0x7feffffe1400780c */ /* 0x000fc80003f04070 */
[----:B------:R-:W-:Y:S01]  /*0570*/  ISETP.GT.U32.OR P0, PT, R27, 0x7feffffe, P0 ;  /* 0x7feffffe1b00780c */ /* 0x000fe20000704470 */
[----:B------:R-:W-:-:S08]  /*0580*/  DFMA R20, R18, -R12, R2 ;  /* 0x8000000c1214722b */ /* 0x000fd00000000002 */
[----:B------:R-:W-:-:S04]  /*0590*/  DFMA R20, R16, R20, R18 ;  /* 0x000000141014722b */ /* 0x000fc80000000012 */
[----:B------:R-:W-:Y:S07]  /*05a0*/  @P0 BRA `(.L_x_2) ;  /* 0x00000000006c0947 */ /* 0x000fee0003800000 */
[----:B------:R-:W-:Y:S01]  /*05b0*/  LOP3.LUT R16, R15, 0x7ff00000, RZ, 0xc0, !PT ;  /* 0x7ff000000f107812 */ /* 0x000fe200078ec0ff */
[----:B------:R-:W-:-:S03]  /*05c0*/  IMAD.MOV.U32 R18, RZ, RZ, RZ ;  /* 0x000000ffff127224 */ /* 0x000fc600078e00ff */
[CC--:B------:R-:W-:Y:S02]  /*05d0*/  VIADDMNMX R10, R23.reuse, -R16.reuse, 0xb9600000, !PT ;  /* 0xb9600000170a7446 */ /* 0x0c0fe40007800910 */
[----:B------:R-:W-:Y:S02]  /*05e0*/  ISETP.GE.U32.AND P0, PT, R23, R16, PT ;  /* 0x000000101700720c */ /* 0x000fe40003f06070 */
[----:B------:R-:W-:Y:S02]  /*05f0*/  VIMNMX R10, PT, PT, R10, 0x46a00000, PT ;  /* 0x46a000000a0a7848 */ /* 0x000fe40003fe0100 */
[----:B------:R-:W-:-:S05]  /*0600*/  SEL R11, R22, 0x63400000, !P0 ;  /* 0x63400000160b7807 */ /* 0x000fca0004000000 */
[----:B------:R-:W-:-:S04]  /*0610*/  IMAD.IADD R10, R10, 0x1, -R11 ;  /* 0x000000010a0a7824 */ /* 0x000fc800078e0a0b */
[----:B------:R-:W-:-:S06]  /*0620*/  VIADD R19, R10, 0x7fe00000 ;  /* 0x7fe000000a137836 */ /* 0x000fcc0000000000 */
[----:B------:R-:W-:-:S10]  /*0630*/  DMUL R16, R20, R18 ;  /* 0x0000001214107228 */ /* 0x000fd40000000000 */
[----:B------:R-:W-:-:S13]  /*0640*/  FSETP.GTU.AND P0, PT, |R17|, 1.469367938527859385e-39, PT ;  /* 0x001000001100780b */ /* 0x000fda0003f0c200 */
[----:B------:R-:W-:Y:S05]  /*0650*/  @P0 BRA `(.L_x_3) ;  /* 0x0000000000940947 */ /* 0x000fea0003800000 */
[----:B------:R-:W-:Y:S01]  /*0660*/  DFMA R2, R20, -R12, R2 ;  /* 0x8000000c1402722b */ /* 0x000fe20000000002 */
[----:B------:R-:W-:-:S09]  /*0670*/  IMAD.MOV.U32 R18, RZ, RZ, RZ ;  /* 0x000000ffff127224 */ /* 0x000fd200078e00ff */
[C---:B------:R-:W-:Y:S02]  /*0680*/  FSETP.NEU.AND P0, PT, R3.reuse, RZ, PT ;  /* 0x000000ff0300720b */ /* 0x040fe40003f0d000 */
[----:B------:R-:W-:-:S04]  /*0690*/  LOP3.LUT R15, R3, 0x80000000, R15, 0x48, !PT ;  /* 0x80000000030f7812 */ /* 0x000fc800078e480f */
[----:B------:R-:W-:-:S07]  /*06a0*/  LOP3.LUT R19, R15, R19, RZ, 0xfc, !PT ;  /* 0x000000130f137212 */ /* 0x000fce00078efcff */
[----:B------:R-:W-:Y:S05]  /*06b0*/  @!P0 BRA `(.L_x_3) ;  /* 0x00000000007c8947 */ /* 0x000fea0003800000 */
[----:B------:R-:W-:Y:S01]  /*06c0*/  IMAD.MOV R3, RZ, RZ, -R10 ;  /* 0x000000ffff037224 */ /* 0x000fe200078e0a0a */
[----:B------:R-:W-:Y:S01]  /*06d0*/  DMUL.RP R18, R20, R18 ;  /* 0x0000001214127228 */ /* 0x000fe20000008000 */
[----:B------:R-:W-:-:S06]  /*06e0*/  IMAD.MOV.U32 R2, RZ, RZ, RZ ;  /* 0x000000ffff027224 */ /* 0x000fcc00078e00ff */
[----:B------:R-:W-:-:S03]  /*06f0*/  DFMA R2, R16, -R2, R20 ;  /* 0x800000021002722b */ /* 0x000fc60000000014 */
[----:B------:R-:W-:-:S03]  /*0700*/  LOP3.LUT R15, R19, R15, RZ, 0x3c, !PT ;  /* 0x0000000f130f7212 */ /* 0x000fc600078e3cff */
[----:B------:R-:W-:-:S04]  /*0710*/  IADD3 R2, PT, PT, -R10, -0x43300000, RZ ;  /* 0xbcd000000a027810 */ /* 0x000fc80007ffe1ff */
[----:B------:R-:W-:-:S04]  /*0720*/  FSETP.NEU.AND P0, PT, |R3|, R2, PT ;  /* 0x000000020300720b */ /* 0x000fc80003f0d200 */
[----:B------:R-:W-:Y:S02]  /*0730*/  FSEL R16, R18, R16, !P0 ;  /* 0x0000001012107208 */ /* 0x000fe40004000000 */
[----:B------:R-:W-:Y:S01]  /*0740*/  FSEL R17, R15, R17, !P0 ;  /* 0x000000110f117208 */ /* 0x000fe20004000000 */
[----:B------:R-:W-:Y:S06]  /*0750*/  BRA `(.L_x_3) ;  /* 0x0000000000547947 */ /* 0x000fec0003800000 */
.L_x_2:
[----:B------:R-:W-:-:S14]  /*0760*/  DSETP.NAN.AND P0, PT, R10, R10, PT ;  /* 0x0000000a0a00722a */ /* 0x000fdc0003f08000 */
[----:B------:R-:W-:Y:S05]  /*0770*/  @P0 BRA `(.L_x_4) ;  /* 0x0000000000440947 */ /* 0x000fea0003800000 */
[----:B------:R-:W-:-:S14]  /*0780*/  DSETP.NAN.AND P0, PT, R14, R14, PT ;  /* 0x0000000e0e00722a */ /* 0x000fdc0003f08000 */
[----:B------:R-:W-:Y:S05]  /*0790*/  @P0 BRA `(.L_x_5) ;  /* 0x0000000000300947 */ /* 0x000fea0003800000 */
[----:B------:R-:W-:Y:S01]  /*07a0*/  ISETP.NE.AND P0, PT, R26, R25, PT ;  /* 0x000000191a00720c */ /* 0x000fe20003f05270 */
[----:B------:R-:W-:Y:S02]  /*07b0*/  IMAD.MOV.U32 R16, RZ, RZ, 0x0 ;  /* 0x00000000ff107424 */ /* 0x000fe400078e00ff */
[----:B------:R-:W-:-:S10]  /*07c0*/  IMAD.MOV.U32 R17, RZ, RZ, -0x80000 ;  /* 0xfff80000ff117424 */ /* 0x000fd400078e00ff */
[----:B------:R-:W-:Y:S05]  /*07d0*/  @!P0 BRA `(.L_x_3) ;  /* 0x0000000000348947 */ /* 0x000fea0003800000 */
[----:B------:R-:W-:Y:S02]  /*07e0*/  ISETP.NE.AND P0, PT, R26, 0x7ff00000, PT ;  /* 0x7ff000001a00780c */ /* 0x000fe40003f05270 */
[----:B------:R-:W-:Y:S02]  /*07f0*/  LOP3.LUT R17, R11, 0x80000000, R15, 0x48, !PT ;  /* 0x800000000b117812 */ /* 0x000fe400078e480f */
[----:B------:R-:W-:-:S13]  /*0800*/  ISETP.EQ.OR P0, PT, R25, RZ, !P0 ;  /* 0x000000ff1900720c */ /* 0x000fda0004702670 */
[----:B------:R-:W-:Y:S01]  /*0810*/  @P0 LOP3.LUT R2, R17, 0x7ff00000, RZ, 0xfc, !PT ;  /* 0x7ff0000011020812 */ /* 0x000fe200078efcff */
[----:B------:R-:W-:Y:S02]  /*0820*/  @!P0 IMAD.MOV.U32 R16, RZ, RZ, RZ ;  /* 0x000000ffff108224 */ /* 0x000fe400078e00ff */
[----:B------:R-:W-:Y:S02]  /*0830*/  @P0 IMAD.MOV.U32 R16, RZ, RZ, RZ ;  /* 0x000000ffff100224 */ /* 0x000fe400078e00ff */
[----:B------:R-:W-:Y:S01]  /*0840*/  @P0 IMAD.MOV.U32 R17, RZ, RZ, R2 ;  /* 0x000000ffff110224 */ /* 0x000fe200078e0002 */
[----:B------:R-:W-:Y:S06]  /*0850*/  BRA `(.L_x_3) ;  /* 0x0000000000147947 */ /* 0x000fec0003800000 */
.L_x_5:
[----:B------:R-:W-:Y:S01]  /*0860*/  LOP3.LUT R17, R15, 0x80000, RZ, 0xfc, !PT ;  /* 0x000800000f117812 */ /* 0x000fe200078efcff */
[----:B------:R-:W-:Y:S01]  /*0870*/  IMAD.MOV.U32 R16, RZ, RZ, R14 ;  /* 0x000000ffff107224 */ /* 0x000fe200078e000e */
[----:B------:R-:W-:Y:S06]  /*0880*/  BRA `(.L_x_3) ;  /* 0x0000000000087947 */ /* 0x000fec0003800000 */
.L_x_4:
[----:B------:R-:W-:Y:S01]  /*0890*/  LOP3.LUT R17, R11, 0x80000, RZ, 0xfc, !PT ;  /* 0x000800000b117812 */ /* 0x000fe200078efcff */
[----:B------:R-:W-:-:S07]  /*08a0*/  IMAD.MOV.U32 R16, RZ, RZ, R10 ;  /* 0x000000ffff107224 */ /* 0x000fce00078e000a */
.L_x_3:
[----:B------:R-:W-:Y:S02]  /*08b0*/  IMAD.MOV.U32 R25, RZ, RZ, 0x0 ;  /* 0x00000000ff197424 */ /* 0x000fe400078e00ff */
[----:B------:R-:W-:Y:S02]  /*08c0*/  IMAD.MOV.U32 R2, RZ, RZ, R16 ;  /* 0x000000ffff027224 */ /* 0x000fe400078e0010 */
[----:B------:R-:W-:Y:S01]  /*08d0*/  IMAD.MOV.U32 R3, RZ, RZ, R17 ;  /* 0x000000ffff037224 */ /* 0x000fe200078e0011 */
[----:B------:R-:W-:Y:S06]  /*08e0*/  RET.REL.NODEC R24 `(_Z10lax_updatePdPKddddi) ;  /* 0xfffffff418c47950 */ /* 0x000fec0003c3ffff */
.L_x_6:
[----:B------:R-:W-:-:S00]  /*08f0*/  BRA `(.L_x_6) ;  /* 0xfffffffc00fc7947 */ /* 0x000fc0000383ffff */
[----:B------:R-:W-:-:S00]  /*0900*/  NOP ;  /* 0x0000000000007918 */ /* 0x000fc00000000000 */
[----:B------:R-:W-:-:S00]  /*0910*/  NOP ;  /* 0x0000000000007918 */ /* 0x000fc00000000000 */
[----:B------:R-:W-:-:S00]  /*0920*/  NOP ;  /* 0x0000000000007918 */ /* 0x000fc00000000000 */
[----:B------:R-:W-:-:S00]  /*0930*/  NOP ;  /* 0x0000000000007918 */ /* 0x000fc00000000000 */
[----:B------:R-:W-:-:S00]  /*0940*/  NOP ;  /* 0x0000000000007918 */ /* 0x000fc00000000000 */
[----:B------:R-:W-:-:S00]  /*0950*/  NOP ;  /* 0x0000000000007918 */ /* 0x000fc00000000000 */
[----:B------:R-:W-:-:S00]  /*0960*/  NOP ;  /* 0x0000000000007918 */ /* 0x000fc00000000000 */
[----:B------:R-:W-:-:S00]  /*0970*/  NOP ;  /* 0x0000000000007918 */ /* 0x000fc00000000000 */
.L_x_7:


//--------------------- .nv.shared.reserved.0     --------------------------
	.section	.nv.shared.reserved.0,"aw",@nobits
	.weak		__nv_reservedSMEM_offset_0_alias
	.size		__nv_reservedSMEM_offset_0_alias, 0, 64
	.other		__nv_reservedSMEM_offset_0_alias,@"STO_CUDA_RESERVED_SHARED STV_DEFAULT"
__nv_reservedSMEM_offset_0_alias:
	.zero		0
	.zero		64


//--------------------- .nv.constant0._Z10lax_updatePdPKddddi --------------------------
	.section	.nv.constant0._Z10lax_updatePdPKddddi,"a",@progbits
	.sectionflags	@""
	.align	4
.nv.constant0._Z10lax_updatePdPKddddi:
	.zero		940


//--------------------- SYMBOLS --------------------------

	.type		.nv.reservedSmem.offset0,@object
	.size		.nv.reservedSmem.offset0,0x4
